//
// Generated by NVIDIA NVVM Compiler
//
// Compiler Build ID: CL-36424714
// Cuda compilation tools, release 13.0, V13.0.88
// Based on NVVM 20.0.0
//

.version 9.0
.target sm_100
.address_size 64

	// .globl	_Z17vector_dot_kernelPKfS0_Pfi
// _ZZ17vector_dot_kernelPKfS0_PfiE11shared_data has been demoted

.visible .entry _Z17vector_dot_kernelPKfS0_Pfi(
	.param .u64 .ptr .align 1 _Z17vector_dot_kernelPKfS0_Pfi_param_0,
	.param .u64 .ptr .align 1 _Z17vector_dot_kernelPKfS0_Pfi_param_1,
	.param .u64 .ptr .align 1 _Z17vector_dot_kernelPKfS0_Pfi_param_2,
	.param .u32 _Z17vector_dot_kernelPKfS0_Pfi_param_3
)
{
	.reg .pred 	%p<6>;
	.reg .b32 	%r<14>;
	.reg .b32 	%f<11>;
	.reg .b64 	%rd<12>;
	// demoted variable
	.shared .align 4 .b8 _ZZ17vector_dot_kernelPKfS0_PfiE11shared_data[1024];
	ld.param.u64 	%rd1, [_Z17vector_dot_kernelPKfS0_Pfi_param_0];
	ld.param.u64 	%rd2, [_Z17vector_dot_kernelPKfS0_Pfi_param_1];
	ld.param.u64 	%rd3, [_Z17vector_dot_kernelPKfS0_Pfi_param_2];
	ld.param.u32 	%r8, [_Z17vector_dot_kernelPKfS0_Pfi_param_3];
	mov.u32 	%r1, %tid.x;
	mov.u32 	%r2, %ctaid.x;
	mov.u32 	%r13, %ntid.x;
	mad.lo.s32 	%r4, %r2, %r13, %r1;
	setp.ge.s32 	%p1, %r4, %r8;
	mov.f32 	%f10, 0f00000000;
	@%p1 bra 	$L__BB0_2;
	cvta.to.global.u64 	%rd4, %rd1;
	cvta.to.global.u64 	%rd5, %rd2;
	mul.wide.s32 	%rd6, %r4, 4;
	add.s64 	%rd7, %rd4, %rd6;
	ld.global.f32 	%f4, [%rd7];
	add.s64 	%rd8, %rd5, %rd6;
	ld.global.f32 	%f5, [%rd8];
	mul.f32 	%f10, %f4, %f5;
$L__BB0_2:
	shl.b32 	%r9, %r1, 2;
	mov.u32 	%r10, _ZZ17vector_dot_kernelPKfS0_PfiE11shared_data;
	add.s32 	%r5, %r10, %r9;
	st.shared.f32 	[%r5], %f10;
	bar.sync 	0;
	setp.lt.u32 	%p2, %r13, 2;
	@%p2 bra 	$L__BB0_6;
$L__BB0_3:
	shr.u32 	%r7, %r13, 1;
	setp.ge.u32 	%p3, %r1, %r7;
	@%p3 bra 	$L__BB0_5;
	shl.b32 	%r11, %r7, 2;
	add.s32 	%r12, %r5, %r11;
	ld.shared.f32 	%f6, [%r12];
	ld.shared.f32 	%f7, [%r5];
	add.f32 	%f8, %f6, %f7;
	st.shared.f32 	[%r5], %f8;
$L__BB0_5:
	bar.sync 	0;
	setp.gt.u32 	%p4, %r13, 3;
	mov.u32 	%r13, %r7;
	@%p4 bra 	$L__BB0_3;
$L__BB0_6:
	setp.ne.s32 	%p5, %r1, 0;
	@%p5 bra 	$L__BB0_8;
	ld.shared.f32 	%f9, [_ZZ17vector_dot_kernelPKfS0_PfiE11shared_data];
	cvta.to.global.u64 	%rd9, %rd3;
	mul.wide.u32 	%rd10, %r2, 4;
	add.s64 	%rd11, %rd9, %rd10;
	st.global.f32 	[%rd11], %f9;
$L__BB0_8:
	ret;

}


// ===== COMPILED SASS (sm_100) =====

	.target	sm_100

	.elftype	@"ET_EXEC"


//--------------------- .note.nv.tkinfo           --------------------------
	.section	.note.nv.tkinfo,"",@"SHT_NOTE"
	.sectionflags	@"SHF_NOTE_NV_TKINFO"
	.tkinfo
        /*0018*/ 	.word	0x00000002
        /*0030*/ 	.string	""
        /*0030*/ 	.string	"ptxas"
        /*0030*/ 	.string	"Cuda compilation tools, release 13.0, V13.0.88"
        /*0030*/ 	.string	"Build cuda_13.0.r13.0/compiler.36424714_0"
        /*0030*/ 	.string	"-arch sm_100 -m 64 "



//--------------------- .note.nv.cuinfo           --------------------------
	.section	.note.nv.cuinfo,"",@"SHT_NOTE"
	.sectionflags	@"SHF_NOTE_NV_CUINFO"
        /*0018*/ 	.short	0x0002
        /*001a*/ 	.short	0x0064
        /*001c*/ 	.short	0x0082
	.zero		2


//--------------------- .nv.info                  --------------------------
	.section	.nv.info,"",@"SHT_CUDA_INFO"
	.align	4


	//----- nvinfo : EIATTR_REGCOUNT
	.align		4
        /*0000*/ 	.byte	0x04, 0x2f
        /*0002*/ 	.short	(.L_1 - .L_0)
	.align		4
.L_0:
        /*0004*/ 	.word	index@(_Z17vector_dot_kernelPKfS0_Pfi)
        /*0008*/ 	.word	0x0000000c


	//----- nvinfo : EIATTR_FRAME_SIZE
	.align		4
.L_1:
        /*000c*/ 	.byte	0x04, 0x11
        /*000e*/ 	.short	(.L_3 - .L_2)
	.align		4
.L_2:
        /*0010*/ 	.word	index@(_Z17vector_dot_kernelPKfS0_Pfi)
        /*0014*/ 	.word	0x00000000


	//----- nvinfo : EIATTR_MIN_STACK_SIZE
	.align		4
.L_3:
        /*0018*/ 	.byte	0x04, 0x12
        /*001a*/ 	.short	(.L_5 - .L_4)
	.align		4
.L_4:
        /*001c*/ 	.word	index@(_Z17vector_dot_kernelPKfS0_Pfi)
        /*0020*/ 	.word	0x00000000
.L_5:


//--------------------- .nv.compat                --------------------------
	.section	.nv.compat,"",@"SHT_CUDA_COMPAT_INFO"
	.align	4
        /*0000*/ 	.byte	0x02, 0x09, 0x00, 0x00, 0x02, 0x02, 0x01, 0x00, 0x02, 0x05, 0x05, 0x00, 0x03, 0x07, 0x01, 0x01
        /*0010*/ 	.byte	0x02, 0x03, 0x00, 0x00, 0x02, 0x06, 0x01, 0x00, 0x04, 0x0b, 0x08, 0x00, 0x09, 0x00, 0x00, 0x00
        /*0020*/ 	.byte	0x00, 0x00, 0x00, 0x00


//--------------------- .nv.info._Z17vector_dot_kernelPKfS0_Pfi --------------------------
	.section	.nv.info._Z17vector_dot_kernelPKfS0_Pfi,"",@"SHT_CUDA_INFO"
	.sectionflags	@""
	.align	4


	//----- nvinfo : EIATTR_CUDA_API_VERSION
	.align		4
        /*0000*/ 	.byte	0x04, 0x37
        /*0002*/ 	.short	(.L_7 - .L_6)
.L_6:
        /*0004*/ 	.word	0x00000082


	//----- nvinfo : EIATTR_KPARAM_INFO
	.align		4
.L_7:
        /*0008*/ 	.byte	0x04, 0x17
        /*000a*/ 	.short	(.L_9 - .L_8)
.L_8:
        /*000c*/ 	.word	0x00000000
        /*0010*/ 	.short	0x0003
        /*0012*/ 	.short	0x0018
        /*0014*/ 	.byte	0x00, 0xf0, 0x11, 0x00


	//----- nvinfo : EIATTR_KPARAM_INFO
	.align		4
.L_9:
        /*0018*/ 	.byte	0x04, 0x17
        /*001a*/ 	.short	(.L_11 - .L_10)
.L_10:
        /*001c*/ 	.word	0x00000000
        /*0020*/ 	.short	0x0002
        /*0022*/ 	.short	0x0010
        /*0024*/ 	.byte	0x00, 0xf5, 0x21, 0x00


	//----- nvinfo : EIATTR_KPARAM_INFO
	.align		4
.L_11:
        /*0028*/ 	.byte	0x04, 0x17
        /*002a*/ 	.short	(.L_13 - .L_12)
.L_12:
        /*002c*/ 	.word	0x00000000
        /*0030*/ 	.short	0x0001
        /*0032*/ 	.short	0x0008
        /*0034*/ 	.byte	0x00, 0xf5, 0x21, 0x00


	//----- nvinfo : EIATTR_KPARAM_INFO
	.align		4
.L_13:
        /*0038*/ 	.byte	0x04, 0x17
        /*003a*/ 	.short	(.L_15 - .L_14)
.L_14:
        /*003c*/ 	.word	0x00000000
        /*0040*/ 	.short	0x0000
        /*0042*/ 	.short	0x0000
        /*0044*/ 	.byte	0x00, 0xf5, 0x21, 0x00


	//----- nvinfo : EIATTR_SPARSE_MMA_MASK
	.align		4
.L_15:
        /*0048*/ 	.byte	0x03, 0x50
        /*004a*/ 	.short	0x0000


	//----- nvinfo : EIATTR_MAXREG_COUNT
	.align		4
        /*004c*/ 	.byte	0x03, 0x1b
        /*004e*/ 	.short	0x00ff


	//----- nvinfo : EIATTR_NUM_BARRIERS
	.align		4
        /*0050*/ 	.byte	0x02, 0x4c
        /*0052*/ 	.byte	0x01
	.zero		1


	//----- nvinfo : EIATTR_MERCURY_ISA_VERSION
	.align		4
        /*0054*/ 	.byte	0x03, 0x5f
        /*0056*/ 	.short	0x0101


	//----- nvinfo : EIATTR_VRC_CTA_INIT_COUNT
	.align		4
        /*0058*/ 	.byte	0x02, 0x4a
	.zero		1
	.zero		1


	//----- nvinfo : EIATTR_EXIT_INSTR_OFFSETS
	.align		4
        /*005c*/ 	.byte	0x04, 0x1c
        /*005e*/ 	.short	(.L_17 - .L_16)


	//   ....[0]....
.L_16:
        /*0060*/ 	.word	0x00000250


	//   ....[1]....
        /*0064*/ 	.word	0x000002d0


	//----- nvinfo : EIATTR_CBANK_PARAM_SIZE
	.align		4
.L_17:
        /*0068*/ 	.byte	0x03, 0x19
        /*006a*/ 	.short	0x001c


	//----- nvinfo : EIATTR_PARAM_CBANK
	.align		4
        /*006c*/ 	.byte	0x04, 0x0a
        /*006e*/ 	.short	(.L_19 - .L_18)
	.align		4
.L_18:
        /*0070*/ 	.word	index@(.nv.constant0._Z17vector_dot_kernelPKfS0_Pfi)
        /*0074*/ 	.short	0x0380
        /*0076*/ 	.short	0x001c


	//----- nvinfo : EIATTR_SW_WAR
	.align		4
.L_19:
        /*0078*/ 	.byte	0x04, 0x36
        /*007a*/ 	.short	(.L_21 - .L_20)
.L_20:
        /*007c*/ 	.word	0x00000008
.L_21:


//--------------------- .nv.callgraph             --------------------------
	.section	.nv.callgraph,"",@"SHT_CUDA_CALLGRAPH"
	.align	4
	.sectionentsize	8
	.align		4
        /*0000*/ 	.word	0x00000000
	.align		4
        /*0004*/ 	.word	0xffffffff
	.align		4
        /*0008*/ 	.word	0x00000000
	.align		4
        /*000c*/ 	.word	0xfffffffe
	.align		4
        /*0010*/ 	.word	0x00000000
	.align		4
        /*0014*/ 	.word	0xfffffffd
	.align		4
        /*0018*/ 	.word	0x00000000
	.align		4
        /*001c*/ 	.word	0xfffffffc


//--------------------- .text._Z17vector_dot_kernelPKfS0_Pfi --------------------------
	.section	.text._Z17vector_dot_kernelPKfS0_Pfi,"ax",@progbits
	.align	128
        .global         _Z17vector_dot_kernelPKfS0_Pfi
        .type           _Z17vector_dot_kernelPKfS0_Pfi,@function
        .size           _Z17vector_dot_kernelPKfS0_Pfi,(.L_x_3 - _Z17vector_dot_kernelPKfS0_Pfi)
        .other          _Z17vector_dot_kernelPKfS0_Pfi,@"STO_CUDA_ENTRY STV_DEFAULT"
_Z17vector_dot_kernelPKfS0_Pfi:
.text._Z17vector_dot_kernelPKfS0_Pfi:
[----:B------:R-:W-:Y:S01]  /*0000*/  LDC R1, c[0x0][0x37c] ;  /* 0x0000df00ff017b82 */ /* 0x000fe20000000800 */
[----:B------:R-:W0:Y:S01]  /*0010*/  S2R R8, SR_TID.X ;  /* 0x0000000000087919 */ /* 0x000e220000002100 */
[----:B------:R-:W0:Y:S06]  /*0020*/  LDCU UR8, c[0x0][0x360] ;  /* 0x00006c00ff0877ac */ /* 0x000e2c0008000800 */
[----:B------:R-:W1:Y:S01]  /*0030*/  LDC.64 R2, c[0x0][0x380] ;  /* 0x0000e000ff027b82 */ /* 0x000e620000000a00 */
[----:B------:R-:W0:Y:S01]  /*0040*/  S2R R9, SR_CTAID.X ;  /* 0x0000000000097919 */ /* 0x000e220000002500 */
[----:B------:R-:W2:Y:S01]  /*0050*/  LDCU UR4, c[0x0][0x398] ;  /* 0x00007300ff0477ac */ /* 0x000ea20008000800 */
[----:B------:R-:W3:Y:S05]  /*0060*/  LDCU.64 UR6, c[0x0][0x358] ;  /* 0x00006b00ff0677ac */ /* 0x000eea0008000a00 */
[----:B------:R-:W4:Y:S01]  /*0070*/  LDC.64 R4, c[0x0][0x388] ;  /* 0x0000e200ff047b82 */ /* 0x000f220000000a00 */
[----:B0-----:R-:W-:-:S05]  /*0080*/  IMAD R7, R9, UR8, R8 ;  /* 0x0000000809077c24 */ /* 0x001fca000f8e0208 */
[----:B--2---:R-:W-:-:S13]  /*0090*/  ISETP.GE.AND P1, PT, R7, UR4, PT ;  /* 0x0000000407007c0c */ /* 0x004fda000bf26270 */
[----:B-1----:R-:W-:-:S04]  /*00a0*/  @!P1 IMAD.WIDE R2, R7, 0x4, R2 ;  /* 0x0000000407029825 */ /* 0x002fc800078e0202 */
[----:B----4-:R-:W-:Y:S02]  /*00b0*/  @!P1 IMAD.WIDE R4, R7, 0x4, R4 ;  /* 0x0000000407049825 */ /* 0x010fe400078e0204 */
[----:B---3--:R-:W2:Y:S04]  /*00c0*/  @!P1 LDG.E R2, desc[UR6][R2.64] ;  /* 0x0000000602029981 */ /* 0x008ea8000c1e1900 */
[----:B------:R-:W2:Y:S01]  /*00d0*/  @!P1 LDG.E R5, desc[UR6][R4.64] ;  /* 0x0000000604059981 */ /* 0x000ea2000c1e1900 */
[----:B------:R-:W0:Y:S01]  /*00e0*/  S2UR UR5, SR_CgaCtaId ;  /* 0x00000000000579c3 */ /* 0x000e220000008800 */
[----:B------:R-:W-:Y:S01]  /*00f0*/  IMAD.U32 R0, RZ, RZ, UR8 ;  /* 0x00000008ff007e24 */ /* 0x000fe2000f8e00ff */
[----:B------:R-:W-:Y:S01]  /*0100*/  UMOV UR4, 0x400 ;  /* 0x0000040000047882 */ /* 0x000fe20000000000 */
[----:B------:R-:W-:-:S03]  /*0110*/  IMAD.MOV.U32 R6, RZ, RZ, RZ ;  /* 0x000000ffff067224 */ /* 0x000fc600078e00ff */
[----:B------:R-:W-:Y:S01]  /*0120*/  ISETP.GE.U32.AND P0, PT, R0, 0x2, PT ;  /* 0x000000020000780c */ /* 0x000fe20003f06070 */
[----:B0-----:R-:W-:-:S06]  /*0130*/  ULEA UR4, UR5, UR4, 0x18 ;  /* 0x0000000405047291 */ /* 0x001fcc000f8ec0ff */
[----:B------:R-:W-:Y:S01]  /*0140*/  LEA R7, R8, UR4, 0x2 ;  /* 0x0000000408077c11 */ /* 0x000fe2000f8e10ff */
[----:B--2---:R-:W-:Y:S01]  /*0150*/  @!P1 FMUL R6, R2, R5 ;  /* 0x0000000502069220 */ /* 0x004fe20000400000 */
[----:B------:R-:W-:-:S04]  /*0160*/  ISETP.NE.AND P1, PT, R8, RZ, PT ;  /* 0x000000ff0800720c */ /* 0x000fc80003f25270 */
[----:B------:R0:W-:Y:S01]  /*0170*/  STS [R7], R6 ;  /* 0x0000000607007388 */ /* 0x0001e20000000800 */
[----:B------:R-:W-:Y:S06]  /*0180*/  BAR.SYNC.DEFER_BLOCKING 0x0 ;  /* 0x0000000000007b1d */ /* 0x000fec0000010000 */
[----:B------:R-:W-:Y:S05]  /*0190*/  @!P0 BRA `(.L_x_0) ;  /* 0x00000000002c8947 */ /* 0x000fea0003800000 */
.L_x_1:
[----:B------:R-:W-:-:S04]  /*01a0*/  SHF.R.U32.HI R5, RZ, 0x1, R0 ;  /* 0x00000001ff057819 */ /* 0x000fc80000011600 */
[----:B------:R-:W-:-:S13]  /*01b0*/  ISETP.GE.U32.AND P0, PT, R8, R5, PT ;  /* 0x000000050800720c */ /* 0x000fda0003f06070 */
[----:B------:R-:W-:Y:S01]  /*01c0*/  @!P0 LEA R2, R5, R7, 0x2 ;  /* 0x0000000705028211 */ /* 0x000fe200078e10ff */
[----:B------:R-:W-:Y:S05]  /*01d0*/  @!P0 LDS R3, [R7] ;  /* 0x0000000007038984 */ /* 0x000fea0000000800 */
[----:B------:R-:W1:Y:S02]  /*01e0*/  @!P0 LDS R2, [R2] ;  /* 0x0000000002028984 */ /* 0x000e640000000800 */
[----:B-1----:R-:W-:-:S05]  /*01f0*/  @!P0 FADD R4, R2, R3 ;  /* 0x0000000302048221 */ /* 0x002fca0000000000 */
[----:B------:R1:W-:Y:S01]  /*0200*/  @!P0 STS [R7], R4 ;  /* 0x0000000407008388 */ /* 0x0003e20000000800 */
[----:B------:R-:W-:Y:S01]  /*0210*/  BAR.SYNC.DEFER_BLOCKING 0x0 ;  /* 0x0000000000007b1d */ /* 0x000fe20000010000 */
[----:B------:R-:W-:Y:S02]  /*0220*/  ISETP.GT.U32.AND P0, PT, R0, 0x3, PT ;  /* 0x000000030000780c */ /* 0x000fe40003f04070 */
[----:B------:R-:W-:-:S11]  /*0230*/  MOV R0, R5 ;  /* 0x0000000500007202 */ /* 0x000fd60000000f00 */
[----:B-1----:R-:W-:Y:S05]  /*0240*/  @P0 BRA `(.L_x_1) ;  /* 0xfffffffc00d40947 */ /* 0x002fea000383ffff */
.L_x_0:
[----:B------:R-:W-:Y:S05]  /*0250*/  @P1 EXIT ;  /* 0x000000000000194d */ /* 0x000fea0003800000 */
[----:B------:R-:W1:Y:S01]  /*0260*/  S2UR UR5, SR_CgaCtaId ;  /* 0x00000000000579c3 */ /* 0x000e620000008800 */
[----:B------:R-:W-:-:S07]  /*0270*/  UMOV UR4, 0x400 ;  /* 0x0000040000047882 */ /* 0x000fce0000000000 */
[----:B------:R-:W2:Y:S01]  /*0280*/  LDC.64 R2, c[0x0][0x390] ;  /* 0x0000e400ff027b82 */ /* 0x000ea20000000a00 */
[----:B-1----:R-:W-:Y:S01]  /*0290*/  ULEA UR4, UR5, UR4, 0x18 ;  /* 0x0000000405047291 */ /* 0x002fe2000f8ec0ff */
[----:B--2---:R-:W-:-:S08]  /*02a0*/  IMAD.WIDE.U32 R2, R9, 0x4, R2 ;  /* 0x0000000409027825 */ /* 0x004fd000078e0002 */
[----:B------:R-:W1:Y:S04]  /*02b0*/  LDS R5, [UR4] ;  /* 0x00000004ff057984 */ /* 0x000e680008000800 */
[----:B-1----:R-:W-:Y:S01]  /*02c0*/  STG.E desc[UR6][R2.64], R5 ;  /* 0x0000000502007986 */ /* 0x002fe2000c101906 */
[----:B------:R-:W-:Y:S05]  /*02d0*/  EXIT ;  /* 0x000000000000794d */ /* 0x000fea0003800000 */
.L_x_2:
[----:B------:R-:W-:-:S00]  /*02e0*/  BRA `(.L_x_2) ;  /* 0xfffffffc00fc7947 */ /* 0x000fc0000383ffff */
[----:B------:R-:W-:-:S00]  /*02f0*/  NOP ;  /* 0x0000000000007918 */ /* 0x000fc00000000000 */
        /* <DEDUP_REMOVED lines=8> */
.L_x_3:


//--------------------- .nv.shared._Z17vector_dot_kernelPKfS0_Pfi --------------------------
	.section	.nv.shared._Z17vector_dot_kernelPKfS0_Pfi,"aw",@nobits
	.sectionflags	@""
	.align	4
.nv.shared._Z17vector_dot_kernelPKfS0_Pfi:
	.zero		2048


//--------------------- .nv.shared.reserved.0     --------------------------
	.section	.nv.shared.reserved.0,"aw",@nobits
	.weak		__nv_reservedSMEM_offset_0_alias
	.size		__nv_reservedSMEM_offset_0_alias, 0, 64
	.other		__nv_reservedSMEM_offset_0_alias,@"STO_CUDA_RESERVED_SHARED STV_DEFAULT"
__nv_reservedSMEM_offset_0_alias:
	.zero		0
	.zero		64


//--------------------- .nv.constant0._Z17vector_dot_kernelPKfS0_Pfi --------------------------
	.section	.nv.constant0._Z17vector_dot_kernelPKfS0_Pfi,"a",@progbits
	.sectionflags	@""
	.align	4
.nv.constant0._Z17vector_dot_kernelPKfS0_Pfi:
	.zero		924


//--------------------- SYMBOLS --------------------------

	.type		.nv.reservedSmem.offset0,@object
	.size		.nv.reservedSmem.offset0,0x4
	.type		.nv.reservedSmem.cap,@object
	.size		.nv.reservedSmem.cap,0x4
